//
// Generated by NVIDIA NVVM Compiler
//
// Compiler Build ID: CL-36424714
// Cuda compilation tools, release 13.0, V13.0.88
// Based on NVVM 20.0.0
//

.version 9.0
.target sm_100
.address_size 64

	// .globl	_Z22MatrixVectorMultKernelPfS_S_ii
// _ZZ22MatrixVectorMultKernelPfS_S_iiE4ds_v has been demoted

.visible .entry _Z22MatrixVectorMultKernelPfS_S_ii(
	.param .u64 .ptr .align 1 _Z22MatrixVectorMultKernelPfS_S_ii_param_0,
	.param .u64 .ptr .align 1 _Z22MatrixVectorMultKernelPfS_S_ii_param_1,
	.param .u64 .ptr .align 1 _Z22MatrixVectorMultKernelPfS_S_ii_param_2,
	.param .u32 _Z22MatrixVectorMultKernelPfS_S_ii_param_3,
	.param .u32 _Z22MatrixVectorMultKernelPfS_S_ii_param_4
)
{
	.reg .pred 	%p<7>;
	.reg .b32 	%r<28>;
	.reg .b32 	%f<63>;
	.reg .b64 	%rd<14>;
	.reg .b64 	%fd<4>;
	// demoted variable
	.shared .align 4 .b8 _ZZ22MatrixVectorMultKernelPfS_S_iiE4ds_v[1024];
	ld.param.u64 	%rd3, [_Z22MatrixVectorMultKernelPfS_S_ii_param_0];
	ld.param.u64 	%rd4, [_Z22MatrixVectorMultKernelPfS_S_ii_param_1];
	ld.param.u64 	%rd5, [_Z22MatrixVectorMultKernelPfS_S_ii_param_2];
	ld.param.u32 	%r15, [_Z22MatrixVectorMultKernelPfS_S_ii_param_3];
	ld.param.u32 	%r16, [_Z22MatrixVectorMultKernelPfS_S_ii_param_4];
	cvt.rn.f64.s32 	%fd1, %r16;
	mul.f64 	%fd2, %fd1, 0d3F70000000000000;
	cvt.rpi.f64.f64 	%fd3, %fd2;
	cvt.rzi.s32.f64 	%r1, %fd3;
	mov.u32 	%r17, %ctaid.x;
	mov.u32 	%r2, %tid.x;
	shl.b32 	%r18, %r17, 8;
	add.s32 	%r3, %r18, %r2;
	setp.lt.s32 	%p1, %r1, 1;
	mov.f32 	%f61, 0f00000000;
	@%p1 bra 	$L__BB0_8;
	shl.b32 	%r20, %r2, 2;
	mov.u32 	%r21, _ZZ22MatrixVectorMultKernelPfS_S_iiE4ds_v;
	add.s32 	%r4, %r21, %r20;
	mul.lo.s32 	%r5, %r16, %r3;
	cvta.to.global.u64 	%rd6, %rd3;
	add.s64 	%rd1, %rd6, 32;
	cvta.to.global.u64 	%rd2, %rd4;
	mov.f32 	%f61, 0f00000000;
	mov.b32 	%r25, 0;
$L__BB0_2:
	shl.b32 	%r7, %r25, 8;
	add.s32 	%r8, %r7, %r2;
	setp.ge.s32 	%p2, %r8, %r16;
	mov.f32 	%f59, 0f00000000;
	@%p2 bra 	$L__BB0_4;
	mul.wide.u32 	%rd7, %r8, 4;
	add.s64 	%rd8, %rd2, %rd7;
	ld.global.f32 	%f59, [%rd8];
$L__BB0_4:
	setp.ge.s32 	%p3, %r3, %r15;
	st.shared.f32 	[%r4], %f59;
	bar.sync 	0;
	@%p3 bra 	$L__BB0_7;
	add.s32 	%r26, %r7, %r5;
	mov.b32 	%r27, 32;
$L__BB0_6:
	mul.wide.s32 	%rd9, %r26, 4;
	add.s64 	%rd10, %rd1, %rd9;
	ld.global.f32 	%f11, [%rd10+-32];
	add.s32 	%r24, %r21, %r27;
	ld.shared.f32 	%f12, [%r24+-32];
	fma.rn.f32 	%f13, %f11, %f12, %f61;
	ld.global.f32 	%f14, [%rd10+-28];
	ld.shared.f32 	%f15, [%r24+-28];
	fma.rn.f32 	%f16, %f14, %f15, %f13;
	ld.global.f32 	%f17, [%rd10+-24];
	ld.shared.f32 	%f18, [%r24+-24];
	fma.rn.f32 	%f19, %f17, %f18, %f16;
	ld.global.f32 	%f20, [%rd10+-20];
	ld.shared.f32 	%f21, [%r24+-20];
	fma.rn.f32 	%f22, %f20, %f21, %f19;
	ld.global.f32 	%f23, [%rd10+-16];
	ld.shared.f32 	%f24, [%r24+-16];
	fma.rn.f32 	%f25, %f23, %f24, %f22;
	ld.global.f32 	%f26, [%rd10+-12];
	ld.shared.f32 	%f27, [%r24+-12];
	fma.rn.f32 	%f28, %f26, %f27, %f25;
	ld.global.f32 	%f29, [%rd10+-8];
	ld.shared.f32 	%f30, [%r24+-8];
	fma.rn.f32 	%f31, %f29, %f30, %f28;
	ld.global.f32 	%f32, [%rd10+-4];
	ld.shared.f32 	%f33, [%r24+-4];
	fma.rn.f32 	%f34, %f32, %f33, %f31;
	ld.global.f32 	%f35, [%rd10];
	ld.shared.f32 	%f36, [%r24];
	fma.rn.f32 	%f37, %f35, %f36, %f34;
	ld.global.f32 	%f38, [%rd10+4];
	ld.shared.f32 	%f39, [%r24+4];
	fma.rn.f32 	%f40, %f38, %f39, %f37;
	ld.global.f32 	%f41, [%rd10+8];
	ld.shared.f32 	%f42, [%r24+8];
	fma.rn.f32 	%f43, %f41, %f42, %f40;
	ld.global.f32 	%f44, [%rd10+12];
	ld.shared.f32 	%f45, [%r24+12];
	fma.rn.f32 	%f46, %f44, %f45, %f43;
	ld.global.f32 	%f47, [%rd10+16];
	ld.shared.f32 	%f48, [%r24+16];
	fma.rn.f32 	%f49, %f47, %f48, %f46;
	ld.global.f32 	%f50, [%rd10+20];
	ld.shared.f32 	%f51, [%r24+20];
	fma.rn.f32 	%f52, %f50, %f51, %f49;
	ld.global.f32 	%f53, [%rd10+24];
	ld.shared.f32 	%f54, [%r24+24];
	fma.rn.f32 	%f55, %f53, %f54, %f52;
	ld.global.f32 	%f56, [%rd10+28];
	ld.shared.f32 	%f57, [%r24+28];
	fma.rn.f32 	%f61, %f56, %f57, %f55;
	add.s32 	%r27, %r27, 64;
	add.s32 	%r26, %r26, 16;
	setp.ne.s32 	%p4, %r27, 1056;
	@%p4 bra 	$L__BB0_6;
$L__BB0_7:
	bar.sync 	0;
	add.s32 	%r25, %r25, 1;
	setp.ne.s32 	%p5, %r25, %r1;
	@%p5 bra 	$L__BB0_2;
$L__BB0_8:
	setp.ge.s32 	%p6, %r3, %r15;
	@%p6 bra 	$L__BB0_10;
	cvta.to.global.u64 	%rd11, %rd5;
	mul.wide.u32 	%rd12, %r3, 4;
	add.s64 	%rd13, %rd11, %rd12;
	st.global.f32 	[%rd13], %f61;
$L__BB0_10:
	ret;

}


// ===== COMPILED SASS (sm_100) =====

	.target	sm_100

	.elftype	@"ET_EXEC"


//--------------------- .note.nv.tkinfo           --------------------------
	.section	.note.nv.tkinfo,"",@"SHT_NOTE"
	.sectionflags	@"SHF_NOTE_NV_TKINFO"
	.tkinfo
        /*0018*/ 	.word	0x00000002
        /*0030*/ 	.string	""
        /*0030*/ 	.string	"ptxas"
        /*0030*/ 	.string	"Cuda compilation tools, release 13.0, V13.0.88"
        /*0030*/ 	.string	"Build cuda_13.0.r13.0/compiler.36424714_0"
        /*0030*/ 	.string	"-arch sm_100 -m 64 "



//--------------------- .note.nv.cuinfo           --------------------------
	.section	.note.nv.cuinfo,"",@"SHT_NOTE"
	.sectionflags	@"SHF_NOTE_NV_CUINFO"
        /*0018*/ 	.short	0x0002
        /*001a*/ 	.short	0x0064
        /*001c*/ 	.short	0x0082
	.zero		2


//--------------------- .nv.info                  --------------------------
	.section	.nv.info,"",@"SHT_CUDA_INFO"
	.align	4


	//----- nvinfo : EIATTR_REGCOUNT
	.align		4
        /*0000*/ 	.byte	0x04, 0x2f
        /*0002*/ 	.short	(.L_1 - .L_0)
	.align		4
.L_0:
        /*0004*/ 	.word	index@(_Z22MatrixVectorMultKernelPfS_S_ii)
        /*0008*/ 	.word	0x00000020


	//----- nvinfo : EIATTR_FRAME_SIZE
	.align		4
.L_1:
        /*000c*/ 	.byte	0x04, 0x11
        /*000e*/ 	.short	(.L_3 - .L_2)
	.align		4
.L_2:
        /*0010*/ 	.word	index@(_Z22MatrixVectorMultKernelPfS_S_ii)
        /*0014*/ 	.word	0x00000000


	//----- nvinfo : EIATTR_MIN_STACK_SIZE
	.align		4
.L_3:
        /*0018*/ 	.byte	0x04, 0x12
        /*001a*/ 	.short	(.L_5 - .L_4)
	.align		4
.L_4:
        /*001c*/ 	.word	index@(_Z22MatrixVectorMultKernelPfS_S_ii)
        /*0020*/ 	.word	0x00000000
.L_5:


//--------------------- .nv.compat                --------------------------
	.section	.nv.compat,"",@"SHT_CUDA_COMPAT_INFO"
	.align	4
        /*0000*/ 	.byte	0x02, 0x09, 0x00, 0x00, 0x02, 0x02, 0x01, 0x00, 0x02, 0x05, 0x05, 0x00, 0x03, 0x07, 0x01, 0x01
        /*0010*/ 	.byte	0x02, 0x03, 0x00, 0x00, 0x02, 0x06, 0x01, 0x00, 0x04, 0x0b, 0x08, 0x00, 0x01, 0x00, 0x00, 0x00
        /*0020*/ 	.byte	0x00, 0x00, 0x00, 0x00


//--------------------- .nv.info._Z22MatrixVectorMultKernelPfS_S_ii --------------------------
	.section	.nv.info._Z22MatrixVectorMultKernelPfS_S_ii,"",@"SHT_CUDA_INFO"
	.sectionflags	@""
	.align	4


	//----- nvinfo : EIATTR_CUDA_API_VERSION
	.align		4
        /*0000*/ 	.byte	0x04, 0x37
        /*0002*/ 	.short	(.L_7 - .L_6)
.L_6:
        /*0004*/ 	.word	0x00000082


	//----- nvinfo : EIATTR_KPARAM_INFO
	.align		4
.L_7:
        /*0008*/ 	.byte	0x04, 0x17
        /*000a*/ 	.short	(.L_9 - .L_8)
.L_8:
        /*000c*/ 	.word	0x00000000
        /*0010*/ 	.short	0x0004
        /*0012*/ 	.short	0x001c
        /*0014*/ 	.byte	0x00, 0xf0, 0x11, 0x00


	//----- nvinfo : EIATTR_KPARAM_INFO
	.align		4
.L_9:
        /*0018*/ 	.byte	0x04, 0x17
        /*001a*/ 	.short	(.L_11 - .L_10)
.L_10:
        /*001c*/ 	.word	0x00000000
        /*0020*/ 	.short	0x0003
        /*0022*/ 	.short	0x0018
        /*0024*/ 	.byte	0x00, 0xf0, 0x11, 0x00


	//----- nvinfo : EIATTR_KPARAM_INFO
	.align		4
.L_11:
        /*0028*/ 	.byte	0x04, 0x17
        /*002a*/ 	.short	(.L_13 - .L_12)
.L_12:
        /*002c*/ 	.word	0x00000000
        /*0030*/ 	.short	0x0002
        /*0032*/ 	.short	0x0010
        /*0034*/ 	.byte	0x00, 0xf5, 0x21, 0x00


	//----- nvinfo : EIATTR_KPARAM_INFO
	.align		4
.L_13:
        /*0038*/ 	.byte	0x04, 0x17
        /*003a*/ 	.short	(.L_15 - .L_14)
.L_14:
        /*003c*/ 	.word	0x00000000
        /*0040*/ 	.short	0x0001
        /*0042*/ 	.short	0x0008
        /*0044*/ 	.byte	0x00, 0xf5, 0x21, 0x00


	//----- nvinfo : EIATTR_KPARAM_INFO
	.align		4
.L_15:
        /*0048*/ 	.byte	0x04, 0x17
        /*004a*/ 	.short	(.L_17 - .L_16)
.L_16:
        /*004c*/ 	.word	0x00000000
        /*0050*/ 	.short	0x0000
        /*0052*/ 	.short	0x0000
        /*0054*/ 	.byte	0x00, 0xf5, 0x21, 0x00


	//----- nvinfo : EIATTR_SPARSE_MMA_MASK
	.align		4
.L_17:
        /*0058*/ 	.byte	0x03, 0x50
        /*005a*/ 	.short	0x0000


	//----- nvinfo : EIATTR_MAXREG_COUNT
	.align		4
        /*005c*/ 	.byte	0x03, 0x1b
        /*005e*/ 	.short	0x00ff


	//----- nvinfo : EIATTR_NUM_BARRIERS
	.align		4
        /*0060*/ 	.byte	0x02, 0x4c
        /*0062*/ 	.byte	0x01
	.zero		1


	//----- nvinfo : EIATTR_MERCURY_ISA_VERSION
	.align		4
        /*0064*/ 	.byte	0x03, 0x5f
        /*0066*/ 	.short	0x0101


	//----- nvinfo : EIATTR_VRC_CTA_INIT_COUNT
	.align		4
        /*0068*/ 	.byte	0x02, 0x4a
	.zero		1
	.zero		1


	//----- nvinfo : EIATTR_EXIT_INSTR_OFFSETS
	.align		4
        /*006c*/ 	.byte	0x04, 0x1c
        /*006e*/ 	.short	(.L_19 - .L_18)


	//   ....[0]....
.L_18:
        /*0070*/ 	.word	0x00000570


	//   ....[1]....
        /*0074*/ 	.word	0x000005b0


	//----- nvinfo : EIATTR_CRS_STACK_SIZE
	.align		4
.L_19:
        /*0078*/ 	.byte	0x04, 0x1e
        /*007a*/ 	.short	(.L_21 - .L_20)
.L_20:
        /*007c*/ 	.word	0x00000000


	//----- nvinfo : EIATTR_CBANK_PARAM_SIZE
	.align		4
.L_21:
        /*0080*/ 	.byte	0x03, 0x19
        /*0082*/ 	.short	0x0020


	//----- nvinfo : EIATTR_PARAM_CBANK
	.align		4
        /*0084*/ 	.byte	0x04, 0x0a
        /*0086*/ 	.short	(.L_23 - .L_22)
	.align		4
.L_22:
        /*0088*/ 	.word	index@(.nv.constant0._Z22MatrixVectorMultKernelPfS_S_ii)
        /*008c*/ 	.short	0x0380
        /*008e*/ 	.short	0x0020


	//----- nvinfo : EIATTR_SW_WAR
	.align		4
.L_23:
        /*0090*/ 	.byte	0x04, 0x36
        /*0092*/ 	.short	(.L_25 - .L_24)
.L_24:
        /*0094*/ 	.word	0x00000008
.L_25:


//--------------------- .nv.callgraph             --------------------------
	.section	.nv.callgraph,"",@"SHT_CUDA_CALLGRAPH"
	.align	4
	.sectionentsize	8
	.align		4
        /*0000*/ 	.word	0x00000000
	.align		4
        /*0004*/ 	.word	0xffffffff
	.align		4
        /*0008*/ 	.word	0x00000000
	.align		4
        /*000c*/ 	.word	0xfffffffe
	.align		4
        /*0010*/ 	.word	0x00000000
	.align		4
        /*0014*/ 	.word	0xfffffffd
	.align		4
        /*0018*/ 	.word	0x00000000
	.align		4
        /*001c*/ 	.word	0xfffffffc


//--------------------- .text._Z22MatrixVectorMultKernelPfS_S_ii --------------------------
	.section	.text._Z22MatrixVectorMultKernelPfS_S_ii,"ax",@progbits
	.align	128
        .global         _Z22MatrixVectorMultKernelPfS_S_ii
        .type           _Z22MatrixVectorMultKernelPfS_S_ii,@function
        .size           _Z22MatrixVectorMultKernelPfS_S_ii,(.L_x_6 - _Z22MatrixVectorMultKernelPfS_S_ii)
        .other          _Z22MatrixVectorMultKernelPfS_S_ii,@"STO_CUDA_ENTRY STV_DEFAULT"
_Z22MatrixVectorMultKernelPfS_S_ii:
.text._Z22MatrixVectorMultKernelPfS_S_ii:
[----:B------:R-:W-:Y:S01]  /*0000*/  LDC R1, c[0x0][0x37c] ;  /* 0x0000df00ff017b82 */ /* 0x000fe20000000800 */
[----:B------:R-:W0:Y:S01]  /*0010*/  LDCU UR4, c[0x0][0x39c] ;  /* 0x00007380ff0477ac */ /* 0x000e220008000800 */
[----:B------:R-:W1:Y:S01]  /*0020*/  S2R R0, SR_CTAID.X ;  /* 0x0000000000007919 */ /* 0x000e620000002500 */
[----:B------:R-:W2:Y:S01]  /*0030*/  LDCU.64 UR8, c[0x0][0x358] ;  /* 0x00006b00ff0877ac */ /* 0x000ea20008000a00 */
[----:B------:R-:W1:Y:S01]  /*0040*/  S2R R3, SR_TID.X ;  /* 0x0000000000037919 */ /* 0x000e620000002100 */
[----:B0-----:R-:W0:Y:S02]  /*0050*/  I2F.F64 R4, UR4 ;  /* 0x0000000400047d12 */ /* 0x001e240008201c00 */
[----:B0-----:R-:W-:Y:S01]  /*0060*/  DMUL R6, R4, 0.00390625 ;  /* 0x3f70000004067828 */ /* 0x001fe20000000000 */
[----:B------:R-:W-:Y:S02]  /*0070*/  MOV R5, RZ ;  /* 0x000000ff00057202 */ /* 0x000fe40000000f00 */
[----:B-1----:R-:W-:-:S03]  /*0080*/  LEA R17, R0, R3, 0x8 ;  /* 0x0000000300117211 */ /* 0x002fc600078e40ff */
[----:B------:R-:W0:Y:S02]  /*0090*/  F2I.F64.CEIL R16, R6 ;  /* 0x0000000600107311 */ /* 0x000e240000309100 */
[----:B0-----:R-:W-:-:S13]  /*00a0*/  ISETP.GE.AND P0, PT, R16, 0x1, PT ;  /* 0x000000011000780c */ /* 0x001fda0003f06270 */
[----:B--2---:R-:W-:Y:S05]  /*00b0*/  @!P0 BRA `(.L_x_0) ;  /* 0x0000000400248947 */ /* 0x004fea0003800000 */
[----:B------:R-:W0:Y:S01]  /*00c0*/  S2UR UR5, SR_CgaCtaId ;  /* 0x00000000000579c3 */ /* 0x000e220000008800 */
[----:B------:R-:W1:Y:S01]  /*00d0*/  LDCU.64 UR6, c[0x0][0x380] ;  /* 0x00007000ff0677ac */ /* 0x000e620008000a00 */
[----:B------:R-:W-:Y:S01]  /*00e0*/  MOV R5, RZ ;  /* 0x000000ff00057202 */ /* 0x000fe20000000f00 */
[----:B------:R-:W-:Y:S01]  /*00f0*/  UMOV UR4, 0x400 ;  /* 0x0000040000047882 */ /* 0x000fe20000000000 */
[----:B-1----:R-:W-:-:S04]  /*0100*/  UIADD3 UR6, UP0, UPT, UR6, 0x20, URZ ;  /* 0x0000002006067890 */ /* 0x002fc8000ff1e0ff */
[----:B------:R-:W-:Y:S02]  /*0110*/  UIADD3.X UR7, UPT, UPT, URZ, UR7, URZ, UP0, !UPT ;  /* 0x00000007ff077290 */ /* 0x000fe400087fe4ff */
[----:B0-----:R-:W-:-:S03]  /*0120*/  ULEA UR5, UR5, UR4, 0x18 ;  /* 0x0000000405057291 */ /* 0x001fc6000f8ec0ff */
[----:B------:R-:W-:-:S03]  /*0130*/  UMOV UR4, URZ ;  /* 0x000000ff00047c82 */ /* 0x000fc60008000000 */
[----:B------:R-:W-:-:S07]  /*0140*/  LEA R18, R3, UR5, 0x2 ;  /* 0x0000000503127c11 */ /* 0x000fce000f8e10ff */
.L_x_4:
[----:B0-----:R-:W0:Y:S01]  /*0150*/  LDC R0, c[0x0][0x39c] ;  /* 0x0000e700ff007b82 */ /* 0x001e220000000800 */
[----:B------:R-:W-:Y:S01]  /*0160*/  USHF.L.U32 UR11, UR4, 0x8, URZ ;  /* 0x00000008040b7899 */ /* 0x000fe200080006ff */
[----:B------:R-:W-:Y:S01]  /*0170*/  HFMA2 R9, -RZ, RZ, 0, 0 ;  /* 0x00000000ff097431 */ /* 0x000fe200000001ff */
[----:B------:R-:W1:Y:S04]  /*0180*/  LDCU UR10, c[0x0][0x398] ;  /* 0x00007300ff0a77ac */ /* 0x000e680008000800 */
[----:B------:R-:W-:-:S04]  /*0190*/  IADD3 R11, PT, PT, R3, UR11, RZ ;  /* 0x0000000b030b7c10 */ /* 0x000fc8000fffe0ff */
[----:B0-----:R-:W-:-:S13]  /*01a0*/  ISETP.GE.AND P0, PT, R11, R0, PT ;  /* 0x000000000b00720c */ /* 0x001fda0003f06270 */
[----:B------:R-:W0:Y:S02]  /*01b0*/  @!P0 LDC.64 R6, c[0x0][0x388] ;  /* 0x0000e200ff068b82 */ /* 0x000e240000000a00 */
[----:B0-----:R-:W-:-:S05]  /*01c0*/  @!P0 IMAD.WIDE.U32 R6, R11, 0x4, R6 ;  /* 0x000000040b068825 */ /* 0x001fca00078e0006 */
[----:B------:R-:W2:Y:S01]  /*01d0*/  @!P0 LDG.E R9, desc[UR8][R6.64] ;  /* 0x0000000806098981 */ /* 0x000ea2000c1e1900 */
[----:B-1----:R-:W-:Y:S01]  /*01e0*/  ISETP.GE.AND P0, PT, R17, UR10, PT ;  /* 0x0000000a11007c0c */ /* 0x002fe2000bf06270 */
[----:B------:R-:W-:Y:S02]  /*01f0*/  BSSY.RECONVERGENT B0, `(.L_x_1) ;  /* 0x0000031000007945 */ /* 0x000fe40003800200 */
[----:B--2---:R0:W-:Y:S01]  /*0200*/  STS [R18], R9 ;  /* 0x0000000912007388 */ /* 0x0041e20000000800 */
[----:B------:R-:W-:Y:S09]  /*0210*/  BAR.SYNC.DEFER_BLOCKING 0x0 ;  /* 0x0000000000007b1d */ /* 0x000ff20000010000 */
[----:B------:R-:W-:Y:S05]  /*0220*/  @P0 BRA `(.L_x_2) ;  /* 0x0000000000b40947 */ /* 0x000fea0003800000 */
[----:B------:R-:W-:Y:S01]  /*0230*/  IMAD R0, R17, R0, UR11 ;  /* 0x0000000b11007e24 */ /* 0x000fe2000f8e0200 */
[----:B------:R-:W-:-:S07]  /*0240*/  MOV R2, 0x20 ;  /* 0x0000002000027802 */ /* 0x000fce0000000f00 */
.L_x_3:
[----:B------:R-:W-:Y:S01]  /*0250*/  MOV R14, UR6 ;  /* 0x00000006000e7c02 */ /* 0x000fe20008000f00 */
[----:B0-----:R-:W0:Y:S01]  /*0260*/  LDS.128 R8, [R2+UR5+-0x20] ;  /* 0xffffe00502087984 */ /* 0x001e220008000c00 */
[----:B------:R-:W-:-:S03]  /*0270*/  MOV R15, UR7 ;  /* 0x00000007000f7c02 */ /* 0x000fc60008000f00 */
[----:B------:R-:W-:-:S05]  /*0280*/  IMAD.WIDE R14, R0, 0x4, R14 ;  /* 0x00000004000e7825 */ /* 0x000fca00078e020e */
[----:B------:R-:W0:Y:S04]  /*0290*/  LDG.E R6, desc[UR8][R14.64+-0x20] ;  /* 0xffffe0080e067981 */ /* 0x000e28000c1e1900 */
[----:B------:R-:W2:Y:S04]  /*02a0*/  LDG.E R4, desc[UR8][R14.64+-0x1c] ;  /* 0xffffe4080e047981 */ /* 0x000ea8000c1e1900 */
[----:B------:R-:W3:Y:S04]  /*02b0*/  LDG.E R7, desc[UR8][R14.64+-0x18] ;  /* 0xffffe8080e077981 */ /* 0x000ee8000c1e1900 */
[----:B------:R-:W4:Y:S04]  /*02c0*/  LDG.E R27, desc[UR8][R14.64+-0x14] ;  /* 0xffffec080e1b7981 */ /* 0x000f28000c1e1900 */
[----:B------:R-:W5:Y:S04]  /*02d0*/  LDG.E R29, desc[UR8][R14.64+-0x10] ;  /* 0xfffff0080e1d7981 */ /* 0x000f68000c1e1900 */
        /* <DEDUP_REMOVED lines=10> */
[----:B------:R1:W5:Y:S01]  /*0380*/  LDG.E R26, desc[UR8][R14.64+0x1c] ;  /* 0x00001c080e1a7981 */ /* 0x000362000c1e1900 */
[----:B------:R-:W-:Y:S01]  /*0390*/  IADD3 R0, PT, PT, R0, 0x10, RZ ;  /* 0x0000001000007810 */ /* 0x000fe20007ffe0ff */
[----:B0-----:R-:W-:-:S04]  /*03a0*/  FFMA R5, R6, R8, R5 ;  /* 0x0000000806057223 */ /* 0x001fc80000000005 */
[----:B--2---:R-:W-:-:S04]  /*03b0*/  FFMA R4, R4, R9, R5 ;  /* 0x0000000904047223 */ /* 0x004fc80000000005 */
[----:B---3--:R-:W-:Y:S02]  /*03c0*/  FFMA R10, R7, R10, R4 ;  /* 0x0000000a070a7223 */ /* 0x008fe40000000004 */
[----:B------:R-:W5:Y:S02]  /*03d0*/  LDS.128 R4, [R2+UR5+-0x10] ;  /* 0xfffff00502047984 */ /* 0x000f640008000c00 */
[----:B----4-:R-:W-:-:S04]  /*03e0*/  FFMA R10, R27, R11, R10 ;  /* 0x0000000b1b0a7223 */ /* 0x010fc8000000000a */
[----:B-----5:R-:W-:Y:S02]  /*03f0*/  FFMA R29, R29, R4, R10 ;  /* 0x000000041d1d7223 */ /* 0x020fe4000000000a */
[----:B------:R-:W0:Y:S02]  /*0400*/  LDS.128 R8, [R2+UR5] ;  /* 0x0000000502087984 */ /* 0x000e240008000c00 */
[----:B------:R-:W-:-:S04]  /*0410*/  FFMA R12, R12, R5, R29 ;  /* 0x000000050c0c7223 */ /* 0x000fc8000000001d */
[----:B------:R-:W-:Y:S02]  /*0420*/  FFMA R5, R13, R6, R12 ;  /* 0x000000060d057223 */ /* 0x000fe4000000000c */
[----:B-1----:R1:W2:Y:S02]  /*0430*/  LDS.128 R12, [R2+UR5+0x10] ;  /* 0x00001005020c7984 */ /* 0x0022a40008000c00 */
[----:B------:R-:W-:Y:S01]  /*0440*/  FFMA R20, R20, R7, R5 ;  /* 0x0000000714147223 */ /* 0x000fe20000000005 */
[----:B-1----:R-:W-:-:S04]  /*0450*/  IADD3 R2, PT, PT, R2, 0x40, RZ ;  /* 0x0000004002027810 */ /* 0x002fc80007ffe0ff */
[----:B------:R-:W-:Y:S01]  /*0460*/  ISETP.NE.AND P0, PT, R2, 0x420, PT ;  /* 0x000004200200780c */ /* 0x000fe20003f05270 */
[----:B0-----:R-:W-:-:S04]  /*0470*/  FFMA R21, R21, R8, R20 ;  /* 0x0000000815157223 */ /* 0x001fc80000000014 */
[----:B------:R-:W-:-:S04]  /*0480*/  FFMA R24, R24, R9, R21 ;  /* 0x0000000918187223 */ /* 0x000fc80000000015 */
[----:B------:R-:W-:-:S04]  /*0490*/  FFMA R23, R23, R10, R24 ;  /* 0x0000000a17177223 */ /* 0x000fc80000000018 */
[----:B------:R-:W-:-:S04]  /*04a0*/  FFMA R22, R22, R11, R23 ;  /* 0x0000000b16167223 */ /* 0x000fc80000000017 */
[----:B--2---:R-:W-:-:S04]  /*04b0*/  FFMA R19, R19, R12, R22 ;  /* 0x0000000c13137223 */ /* 0x004fc80000000016 */
[----:B------:R-:W-:-:S04]  /*04c0*/  FFMA R28, R28, R13, R19 ;  /* 0x0000000d1c1c7223 */ /* 0x000fc80000000013 */
[----:B------:R-:W-:-:S04]  /*04d0*/  FFMA R25, R25, R14, R28 ;  /* 0x0000000e19197223 */ /* 0x000fc8000000001c */
[----:B------:R-:W-:Y:S01]  /*04e0*/  FFMA R5, R26, R15, R25 ;  /* 0x0000000f1a057223 */ /* 0x000fe20000000019 */
[----:B------:R-:W-:Y:S06]  /*04f0*/  @P0 BRA `(.L_x_3) ;  /* 0xfffffffc00540947 */ /* 0x000fec000383ffff */
.L_x_2:
[----:B------:R-:W-:Y:S05]  /*0500*/  BSYNC.RECONVERGENT B0 ;  /* 0x0000000000007941 */ /* 0x000fea0003800200 */
.L_x_1:
[----:B------:R-:W-:Y:S01]  /*0510*/  UIADD3 UR4, UPT, UPT, UR4, 0x1, URZ ;  /* 0x0000000104047890 */ /* 0x000fe2000fffe0ff */
[----:B------:R-:W-:Y:S05]  /*0520*/  BAR.SYNC.DEFER_BLOCKING 0x0 ;  /* 0x0000000000007b1d */ /* 0x000fea0000010000 */
[----:B------:R-:W-:-:S13]  /*0530*/  ISETP.NE.AND P0, PT, R16, UR4, PT ;  /* 0x0000000410007c0c */ /* 0x000fda000bf05270 */
[----:B------:R-:W-:Y:S05]  /*0540*/  @P0 BRA `(.L_x_4) ;  /* 0xfffffffc00000947 */ /* 0x000fea000383ffff */
.L_x_0:
[----:B------:R-:W1:Y:S02]  /*0550*/  LDCU UR10, c[0x0][0x398] ;  /* 0x00007300ff0a77ac */ /* 0x000e640008000800 */
[----:B-1----:R-:W-:-:S13]  /*0560*/  ISETP.GE.AND P0, PT, R17, UR10, PT ;  /* 0x0000000a11007c0c */ /* 0x002fda000bf06270 */
[----:B------:R-:W-:Y:S05]  /*0570*/  @P0 EXIT ;  /* 0x000000000000094d */ /* 0x000fea0003800000 */
[----:B------:R-:W1:Y:S02]  /*0580*/  LDC.64 R2, c[0x0][0x390] ;  /* 0x0000e400ff027b82 */ /* 0x000e640000000a00 */
[----:B-1----:R-:W-:-:S05]  /*0590*/  IMAD.WIDE.U32 R2, R17, 0x4, R2 ;  /* 0x0000000411027825 */ /* 0x002fca00078e0002 */
[----:B------:R-:W-:Y:S01]  /*05a0*/  STG.E desc[UR8][R2.64], R5 ;  /* 0x0000000502007986 */ /* 0x000fe2000c101908 */
[----:B------:R-:W-:Y:S05]  /*05b0*/  EXIT ;  /* 0x000000000000794d */ /* 0x000fea0003800000 */
.L_x_5:
[----:B------:R-:W-:-:S00]  /*05c0*/  BRA `(.L_x_5) ;  /* 0xfffffffc00fc7947 */ /* 0x000fc0000383ffff */
[----:B------:R-:W-:-:S00]  /*05d0*/  NOP ;  /* 0x0000000000007918 */ /* 0x000fc00000000000 */
        /* <DEDUP_REMOVED lines=10> */
.L_x_6:


//--------------------- .nv.shared._Z22MatrixVectorMultKernelPfS_S_ii --------------------------
	.section	.nv.shared._Z22MatrixVectorMultKernelPfS_S_ii,"aw",@nobits
	.sectionflags	@""
	.align	4
.nv.shared._Z22MatrixVectorMultKernelPfS_S_ii:
	.zero		2048


//--------------------- .nv.shared.reserved.0     --------------------------
	.section	.nv.shared.reserved.0,"aw",@nobits
	.weak		__nv_reservedSMEM_offset_0_alias
	.size		__nv_reservedSMEM_offset_0_alias, 0, 64
	.other		__nv_reservedSMEM_offset_0_alias,@"STO_CUDA_RESERVED_SHARED STV_DEFAULT"
__nv_reservedSMEM_offset_0_alias:
	.zero		0
	.zero		64


//--------------------- .nv.constant0._Z22MatrixVectorMultKernelPfS_S_ii --------------------------
	.section	.nv.constant0._Z22MatrixVectorMultKernelPfS_S_ii,"a",@progbits
	.sectionflags	@""
	.align	4
.nv.constant0._Z22MatrixVectorMultKernelPfS_S_ii:
	.zero		928


//--------------------- SYMBOLS --------------------------

	.type		.nv.reservedSmem.offset0,@object
	.size		.nv.reservedSmem.offset0,0x4
	.type		.nv.reservedSmem.cap,@object
	.size		.nv.reservedSmem.cap,0x4
